//
// Generated by NVIDIA NVVM Compiler
//
// Compiler Build ID: CL-36424714
// Cuda compilation tools, release 13.0, V13.0.88
// Based on NVVM 20.0.0
//

.version 9.0
.target sm_100
.address_size 64

	// .globl	_Z12compute_meanPKfPfiii

.visible .entry _Z12compute_meanPKfPfiii(
	.param .u64 .ptr .align 1 _Z12compute_meanPKfPfiii_param_0,
	.param .u64 .ptr .align 1 _Z12compute_meanPKfPfiii_param_1,
	.param .u32 _Z12compute_meanPKfPfiii_param_2,
	.param .u32 _Z12compute_meanPKfPfiii_param_3,
	.param .u32 _Z12compute_meanPKfPfiii_param_4
)
{
	.reg .pred 	%p<13>;
	.reg .b32 	%r<152>;
	.reg .b32 	%f<85>;
	.reg .b64 	%rd<66>;

	ld.param.u64 	%rd3, [_Z12compute_meanPKfPfiii_param_0];
	ld.param.u32 	%r73, [_Z12compute_meanPKfPfiii_param_2];
	ld.param.u32 	%r74, [_Z12compute_meanPKfPfiii_param_3];
	ld.param.u32 	%r76, [_Z12compute_meanPKfPfiii_param_4];
	cvta.to.global.u64 	%rd1, %rd3;
	mov.u32 	%r77, %ctaid.x;
	mov.u32 	%r78, %ntid.x;
	mul.lo.s32 	%r1, %r77, %r78;
	mov.u32 	%r2, %tid.x;
	add.s32 	%r3, %r1, %r2;
	mov.u32 	%r79, %ctaid.y;
	mov.u32 	%r80, %ntid.y;
	mov.u32 	%r81, %tid.y;
	mad.lo.s32 	%r82, %r79, %r80, %r81;
	setp.ge.s32 	%p1, %r3, %r74;
	setp.ge.s32 	%p2, %r82, %r76;
	or.pred  	%p3, %p1, %p2;
	@%p3 bra 	$L__BB0_15;
	setp.lt.s32 	%p4, %r73, 1;
	mov.f32 	%f84, 0f00000000;
	@%p4 bra 	$L__BB0_14;
	and.b32  	%r5, %r73, 15;
	setp.lt.u32 	%p5, %r73, 16;
	mov.f32 	%f84, 0f00000000;
	mov.b32 	%r148, 0;
	@%p5 bra 	$L__BB0_5;
	and.b32  	%r148, %r73, 2147483632;
	neg.s32 	%r146, %r148;
	add.s32 	%r84, %r2, %r74;
	add.s32 	%r85, %r84, %r1;
	mad.lo.s32 	%r145, %r76, %r85, %r82;
	mul.lo.s32 	%r86, %r76, %r74;
	shl.b32 	%r9, %r86, 4;
	shl.b32 	%r87, %r74, 1;
	add.s32 	%r88, %r3, %r87;
	mad.lo.s32 	%r144, %r76, %r88, %r82;
	mad.lo.s32 	%r89, %r74, 3, %r3;
	mad.lo.s32 	%r143, %r76, %r89, %r82;
	shl.b32 	%r90, %r74, 2;
	add.s32 	%r91, %r3, %r90;
	mad.lo.s32 	%r142, %r76, %r91, %r82;
	mad.lo.s32 	%r92, %r74, 5, %r3;
	mad.lo.s32 	%r141, %r76, %r92, %r82;
	mad.lo.s32 	%r93, %r74, 6, %r3;
	mad.lo.s32 	%r140, %r76, %r93, %r82;
	mad.lo.s32 	%r94, %r74, 7, %r3;
	mad.lo.s32 	%r139, %r76, %r94, %r82;
	shl.b32 	%r95, %r74, 3;
	add.s32 	%r96, %r3, %r95;
	mad.lo.s32 	%r138, %r76, %r96, %r82;
	mad.lo.s32 	%r97, %r74, 9, %r3;
	mad.lo.s32 	%r137, %r76, %r97, %r82;
	mad.lo.s32 	%r98, %r74, 10, %r3;
	mad.lo.s32 	%r136, %r76, %r98, %r82;
	mad.lo.s32 	%r99, %r74, 11, %r3;
	mad.lo.s32 	%r135, %r76, %r99, %r82;
	mad.lo.s32 	%r100, %r74, 12, %r3;
	mad.lo.s32 	%r134, %r76, %r100, %r82;
	mad.lo.s32 	%r101, %r74, 13, %r3;
	mad.lo.s32 	%r133, %r76, %r101, %r82;
	mad.lo.s32 	%r102, %r74, 14, %r3;
	mad.lo.s32 	%r132, %r76, %r102, %r82;
	mad.lo.s32 	%r103, %r74, 15, %r3;
	mad.lo.s32 	%r131, %r76, %r103, %r82;
	mad.lo.s32 	%r130, %r76, %r3, %r82;
	mov.f32 	%f84, 0f00000000;
$L__BB0_4:
	.pragma "nounroll";
	mul.wide.s32 	%rd4, %r130, 4;
	add.s64 	%rd5, %rd1, %rd4;
	ld.global.f32 	%f18, [%rd5];
	add.f32 	%f19, %f84, %f18;
	mul.wide.s32 	%rd6, %r145, 4;
	add.s64 	%rd7, %rd1, %rd6;
	ld.global.f32 	%f20, [%rd7];
	add.f32 	%f21, %f19, %f20;
	mul.wide.s32 	%rd8, %r144, 4;
	add.s64 	%rd9, %rd1, %rd8;
	ld.global.f32 	%f22, [%rd9];
	add.f32 	%f23, %f21, %f22;
	mul.wide.s32 	%rd10, %r143, 4;
	add.s64 	%rd11, %rd1, %rd10;
	ld.global.f32 	%f24, [%rd11];
	add.f32 	%f25, %f23, %f24;
	mul.wide.s32 	%rd12, %r142, 4;
	add.s64 	%rd13, %rd1, %rd12;
	ld.global.f32 	%f26, [%rd13];
	add.f32 	%f27, %f25, %f26;
	mul.wide.s32 	%rd14, %r141, 4;
	add.s64 	%rd15, %rd1, %rd14;
	ld.global.f32 	%f28, [%rd15];
	add.f32 	%f29, %f27, %f28;
	mul.wide.s32 	%rd16, %r140, 4;
	add.s64 	%rd17, %rd1, %rd16;
	ld.global.f32 	%f30, [%rd17];
	add.f32 	%f31, %f29, %f30;
	mul.wide.s32 	%rd18, %r139, 4;
	add.s64 	%rd19, %rd1, %rd18;
	ld.global.f32 	%f32, [%rd19];
	add.f32 	%f33, %f31, %f32;
	mul.wide.s32 	%rd20, %r138, 4;
	add.s64 	%rd21, %rd1, %rd20;
	ld.global.f32 	%f34, [%rd21];
	add.f32 	%f35, %f33, %f34;
	mul.wide.s32 	%rd22, %r137, 4;
	add.s64 	%rd23, %rd1, %rd22;
	ld.global.f32 	%f36, [%rd23];
	add.f32 	%f37, %f35, %f36;
	mul.wide.s32 	%rd24, %r136, 4;
	add.s64 	%rd25, %rd1, %rd24;
	ld.global.f32 	%f38, [%rd25];
	add.f32 	%f39, %f37, %f38;
	mul.wide.s32 	%rd26, %r135, 4;
	add.s64 	%rd27, %rd1, %rd26;
	ld.global.f32 	%f40, [%rd27];
	add.f32 	%f41, %f39, %f40;
	mul.wide.s32 	%rd28, %r134, 4;
	add.s64 	%rd29, %rd1, %rd28;
	ld.global.f32 	%f42, [%rd29];
	add.f32 	%f43, %f41, %f42;
	mul.wide.s32 	%rd30, %r133, 4;
	add.s64 	%rd31, %rd1, %rd30;
	ld.global.f32 	%f44, [%rd31];
	add.f32 	%f45, %f43, %f44;
	mul.wide.s32 	%rd32, %r132, 4;
	add.s64 	%rd33, %rd1, %rd32;
	ld.global.f32 	%f46, [%rd33];
	add.f32 	%f47, %f45, %f46;
	mul.wide.s32 	%rd34, %r131, 4;
	add.s64 	%rd35, %rd1, %rd34;
	ld.global.f32 	%f48, [%rd35];
	add.f32 	%f84, %f47, %f48;
	add.s32 	%r146, %r146, 16;
	add.s32 	%r145, %r145, %r9;
	add.s32 	%r144, %r144, %r9;
	add.s32 	%r143, %r143, %r9;
	add.s32 	%r142, %r142, %r9;
	add.s32 	%r141, %r141, %r9;
	add.s32 	%r140, %r140, %r9;
	add.s32 	%r139, %r139, %r9;
	add.s32 	%r138, %r138, %r9;
	add.s32 	%r137, %r137, %r9;
	add.s32 	%r136, %r136, %r9;
	add.s32 	%r135, %r135, %r9;
	add.s32 	%r134, %r134, %r9;
	add.s32 	%r133, %r133, %r9;
	add.s32 	%r132, %r132, %r9;
	add.s32 	%r131, %r131, %r9;
	add.s32 	%r130, %r130, %r9;
	setp.ne.s32 	%p6, %r146, 0;
	@%p6 bra 	$L__BB0_4;
$L__BB0_5:
	setp.eq.s32 	%p7, %r5, 0;
	@%p7 bra 	$L__BB0_14;
	and.b32  	%r60, %r73, 7;
	setp.lt.u32 	%p8, %r5, 8;
	@%p8 bra 	$L__BB0_8;
	mad.lo.s32 	%r104, %r148, %r74, %r3;
	mad.lo.s32 	%r105, %r104, %r76, %r82;
	mul.wide.s32 	%rd36, %r105, 4;
	add.s64 	%rd37, %rd1, %rd36;
	ld.global.f32 	%f50, [%rd37];
	add.f32 	%f51, %f84, %f50;
	add.s32 	%r106, %r104, %r74;
	mad.lo.s32 	%r107, %r106, %r76, %r82;
	mul.wide.s32 	%rd38, %r107, 4;
	add.s64 	%rd39, %rd1, %rd38;
	ld.global.f32 	%f52, [%rd39];
	add.f32 	%f53, %f51, %f52;
	add.s32 	%r108, %r106, %r74;
	mad.lo.s32 	%r109, %r108, %r76, %r82;
	mul.wide.s32 	%rd40, %r109, 4;
	add.s64 	%rd41, %rd1, %rd40;
	ld.global.f32 	%f54, [%rd41];
	add.f32 	%f55, %f53, %f54;
	add.s32 	%r110, %r108, %r74;
	mad.lo.s32 	%r111, %r110, %r76, %r82;
	mul.wide.s32 	%rd42, %r111, 4;
	add.s64 	%rd43, %rd1, %rd42;
	ld.global.f32 	%f56, [%rd43];
	add.f32 	%f57, %f55, %f56;
	add.s32 	%r112, %r110, %r74;
	mad.lo.s32 	%r113, %r112, %r76, %r82;
	mul.wide.s32 	%rd44, %r113, 4;
	add.s64 	%rd45, %rd1, %rd44;
	ld.global.f32 	%f58, [%rd45];
	add.f32 	%f59, %f57, %f58;
	add.s32 	%r114, %r112, %r74;
	mad.lo.s32 	%r115, %r114, %r76, %r82;
	mul.wide.s32 	%rd46, %r115, 4;
	add.s64 	%rd47, %rd1, %rd46;
	ld.global.f32 	%f60, [%rd47];
	add.f32 	%f61, %f59, %f60;
	add.s32 	%r116, %r114, %r74;
	mad.lo.s32 	%r117, %r116, %r76, %r82;
	mul.wide.s32 	%rd48, %r117, 4;
	add.s64 	%rd49, %rd1, %rd48;
	ld.global.f32 	%f62, [%rd49];
	add.f32 	%f63, %f61, %f62;
	add.s32 	%r118, %r116, %r74;
	mad.lo.s32 	%r119, %r118, %r76, %r82;
	mul.wide.s32 	%rd50, %r119, 4;
	add.s64 	%rd51, %rd1, %rd50;
	ld.global.f32 	%f64, [%rd51];
	add.f32 	%f84, %f63, %f64;
	add.s32 	%r148, %r148, 8;
$L__BB0_8:
	setp.eq.s32 	%p9, %r60, 0;
	@%p9 bra 	$L__BB0_14;
	and.b32  	%r63, %r73, 3;
	setp.lt.u32 	%p10, %r60, 4;
	@%p10 bra 	$L__BB0_11;
	mad.lo.s32 	%r120, %r148, %r74, %r3;
	mad.lo.s32 	%r121, %r120, %r76, %r82;
	mul.wide.s32 	%rd52, %r121, 4;
	add.s64 	%rd53, %rd1, %rd52;
	ld.global.f32 	%f66, [%rd53];
	add.f32 	%f67, %f84, %f66;
	add.s32 	%r122, %r120, %r74;
	mad.lo.s32 	%r123, %r122, %r76, %r82;
	mul.wide.s32 	%rd54, %r123, 4;
	add.s64 	%rd55, %rd1, %rd54;
	ld.global.f32 	%f68, [%rd55];
	add.f32 	%f69, %f67, %f68;
	add.s32 	%r124, %r122, %r74;
	mad.lo.s32 	%r125, %r124, %r76, %r82;
	mul.wide.s32 	%rd56, %r125, 4;
	add.s64 	%rd57, %rd1, %rd56;
	ld.global.f32 	%f70, [%rd57];
	add.f32 	%f71, %f69, %f70;
	add.s32 	%r126, %r124, %r74;
	mad.lo.s32 	%r127, %r126, %r76, %r82;
	mul.wide.s32 	%rd58, %r127, 4;
	add.s64 	%rd59, %rd1, %rd58;
	ld.global.f32 	%f72, [%rd59];
	add.f32 	%f84, %f71, %f72;
	add.s32 	%r148, %r148, 4;
$L__BB0_11:
	setp.eq.s32 	%p11, %r63, 0;
	@%p11 bra 	$L__BB0_14;
	mad.lo.s32 	%r128, %r148, %r74, %r3;
	mad.lo.s32 	%r151, %r76, %r128, %r82;
	mul.lo.s32 	%r67, %r76, %r74;
	neg.s32 	%r150, %r63;
$L__BB0_13:
	.pragma "nounroll";
	mul.wide.s32 	%rd60, %r151, 4;
	add.s64 	%rd61, %rd1, %rd60;
	ld.global.f32 	%f73, [%rd61];
	add.f32 	%f84, %f84, %f73;
	add.s32 	%r151, %r151, %r67;
	add.s32 	%r150, %r150, 1;
	setp.ne.s32 	%p12, %r150, 0;
	@%p12 bra 	$L__BB0_13;
$L__BB0_14:
	ld.param.u64 	%rd65, [_Z12compute_meanPKfPfiii_param_1];
	cvt.rn.f32.s32 	%f74, %r73;
	div.rn.f32 	%f75, %f84, %f74;
	mad.lo.s32 	%r129, %r76, %r3, %r82;
	cvta.to.global.u64 	%rd62, %rd65;
	mul.wide.s32 	%rd63, %r129, 4;
	add.s64 	%rd64, %rd62, %rd63;
	st.global.f32 	[%rd64], %f75;
$L__BB0_15:
	ret;

}


// ===== COMPILED SASS (sm_100) =====

	.target	sm_100

	.elftype	@"ET_EXEC"


//--------------------- .note.nv.tkinfo           --------------------------
	.section	.note.nv.tkinfo,"",@"SHT_NOTE"
	.sectionflags	@"SHF_NOTE_NV_TKINFO"
	.tkinfo
        /*0018*/ 	.word	0x00000002
        /*0030*/ 	.string	""
        /*0030*/ 	.string	"ptxas"
        /*0030*/ 	.string	"Cuda compilation tools, release 13.0, V13.0.88"
        /*0030*/ 	.string	"Build cuda_13.0.r13.0/compiler.36424714_0"
        /*0030*/ 	.string	"-arch sm_100 -m 64 "



//--------------------- .note.nv.cuinfo           --------------------------
	.section	.note.nv.cuinfo,"",@"SHT_NOTE"
	.sectionflags	@"SHF_NOTE_NV_CUINFO"
        /*0018*/ 	.short	0x0002
        /*001a*/ 	.short	0x0064
        /*001c*/ 	.short	0x0082
	.zero		2


//--------------------- .nv.info                  --------------------------
	.section	.nv.info,"",@"SHT_CUDA_INFO"
	.align	4


	//----- nvinfo : EIATTR_REGCOUNT
	.align		4
        /*0000*/ 	.byte	0x04, 0x2f
        /*0002*/ 	.short	(.L_1 - .L_0)
	.align		4
.L_0:
        /*0004*/ 	.word	index@(_Z12compute_meanPKfPfiii)
        /*0008*/ 	.word	0x00000020


	//----- nvinfo : EIATTR_FRAME_SIZE
	.align		4
.L_1:
        /*000c*/ 	.byte	0x04, 0x11
        /*000e*/ 	.short	(.L_3 - .L_2)
	.align		4
.L_2:
        /*0010*/ 	.word	index@($__internal_0_$__cuda_sm3x_div_rn_noftz_f32_slowpath)
        /*0014*/ 	.word	0x00000000


	//----- nvinfo : EIATTR_FRAME_SIZE
	.align		4
.L_3:
        /*0018*/ 	.byte	0x04, 0x11
        /*001a*/ 	.short	(.L_5 - .L_4)
	.align		4
.L_4:
        /*001c*/ 	.word	index@(_Z12compute_meanPKfPfiii)
        /*0020*/ 	.word	0x00000000


	//----- nvinfo : EIATTR_MIN_STACK_SIZE
	.align		4
.L_5:
        /*0024*/ 	.byte	0x04, 0x12
        /*0026*/ 	.short	(.L_7 - .L_6)
	.align		4
.L_6:
        /*0028*/ 	.word	index@(_Z12compute_meanPKfPfiii)
        /*002c*/ 	.word	0x00000000
.L_7:


//--------------------- .nv.compat                --------------------------
	.section	.nv.compat,"",@"SHT_CUDA_COMPAT_INFO"
	.align	4
        /*0000*/ 	.byte	0x02, 0x09, 0x00, 0x00, 0x02, 0x02, 0x01, 0x00, 0x02, 0x05, 0x05, 0x00, 0x03, 0x07, 0x01, 0x01
        /*0010*/ 	.byte	0x02, 0x03, 0x00, 0x00, 0x02, 0x06, 0x01, 0x00, 0x04, 0x0b, 0x08, 0x00, 0x01, 0x00, 0x00, 0x00
        /*0020*/ 	.byte	0x00, 0x00, 0x00, 0x00


//--------------------- .nv.info._Z12compute_meanPKfPfiii --------------------------
	.section	.nv.info._Z12compute_meanPKfPfiii,"",@"SHT_CUDA_INFO"
	.sectionflags	@""
	.align	4


	//----- nvinfo : EIATTR_CUDA_API_VERSION
	.align		4
        /*0000*/ 	.byte	0x04, 0x37
        /*0002*/ 	.short	(.L_9 - .L_8)
.L_8:
        /*0004*/ 	.word	0x00000082


	//----- nvinfo : EIATTR_KPARAM_INFO
	.align		4
.L_9:
        /*0008*/ 	.byte	0x04, 0x17
        /*000a*/ 	.short	(.L_11 - .L_10)
.L_10:
        /*000c*/ 	.word	0x00000000
        /*0010*/ 	.short	0x0004
        /*0012*/ 	.short	0x0018
        /*0014*/ 	.byte	0x00, 0xf0, 0x11, 0x00


	//----- nvinfo : EIATTR_KPARAM_INFO
	.align		4
.L_11:
        /*0018*/ 	.byte	0x04, 0x17
        /*001a*/ 	.short	(.L_13 - .L_12)
.L_12:
        /*001c*/ 	.word	0x00000000
        /*0020*/ 	.short	0x0003
        /*0022*/ 	.short	0x0014
        /*0024*/ 	.byte	0x00, 0xf0, 0x11, 0x00


	//----- nvinfo : EIATTR_KPARAM_INFO
	.align		4
.L_13:
        /*0028*/ 	.byte	0x04, 0x17
        /*002a*/ 	.short	(.L_15 - .L_14)
.L_14:
        /*002c*/ 	.word	0x00000000
        /*0030*/ 	.short	0x0002
        /*0032*/ 	.short	0x0010
        /*0034*/ 	.byte	0x00, 0xf0, 0x11, 0x00


	//----- nvinfo : EIATTR_KPARAM_INFO
	.align		4
.L_15:
        /*0038*/ 	.byte	0x04, 0x17
        /*003a*/ 	.short	(.L_17 - .L_16)
.L_16:
        /*003c*/ 	.word	0x00000000
        /*0040*/ 	.short	0x0001
        /*0042*/ 	.short	0x0008
        /*0044*/ 	.byte	0x00, 0xf5, 0x21, 0x00


	//----- nvinfo : EIATTR_KPARAM_INFO
	.align		4
.L_17:
        /*0048*/ 	.byte	0x04, 0x17
        /*004a*/ 	.short	(.L_19 - .L_18)
.L_18:
        /*004c*/ 	.word	0x00000000
        /*0050*/ 	.short	0x0000
        /*0052*/ 	.short	0x0000
        /*0054*/ 	.byte	0x00, 0xf5, 0x21, 0x00


	//----- nvinfo : EIATTR_SPARSE_MMA_MASK
	.align		4
.L_19:
        /*0058*/ 	.byte	0x03, 0x50
        /*005a*/ 	.short	0x0000


	//----- nvinfo : EIATTR_MAXREG_COUNT
	.align		4
        /*005c*/ 	.byte	0x03, 0x1b
        /*005e*/ 	.short	0x00ff


	//----- nvinfo : EIATTR_MERCURY_ISA_VERSION
	.align		4
        /*0060*/ 	.byte	0x03, 0x5f
        /*0062*/ 	.short	0x0101


	//----- nvinfo : EIATTR_VRC_CTA_INIT_COUNT
	.align		4
        /*0064*/ 	.byte	0x02, 0x4a
	.zero		1
	.zero		1


	//----- nvinfo : EIATTR_EXIT_INSTR_OFFSETS
	.align		4
        /*0068*/ 	.byte	0x04, 0x1c
        /*006a*/ 	.short	(.L_21 - .L_20)


	//   ....[0]....
.L_20:
        /*006c*/ 	.word	0x000000e0


	//   ....[1]....
        /*0070*/ 	.word	0x00000eb0


	//----- nvinfo : EIATTR_CRS_STACK_SIZE
	.align		4
.L_21:
        /*0074*/ 	.byte	0x04, 0x1e
        /*0076*/ 	.short	(.L_23 - .L_22)
.L_22:
        /*0078*/ 	.word	0x00000000


	//----- nvinfo : EIATTR_CBANK_PARAM_SIZE
	.align		4
.L_23:
        /*007c*/ 	.byte	0x03, 0x19
        /*007e*/ 	.short	0x001c


	//----- nvinfo : EIATTR_PARAM_CBANK
	.align		4
        /*0080*/ 	.byte	0x04, 0x0a
        /*0082*/ 	.short	(.L_25 - .L_24)
	.align		4
.L_24:
        /*0084*/ 	.word	index@(.nv.constant0._Z12compute_meanPKfPfiii)
        /*0088*/ 	.short	0x0380
        /*008a*/ 	.short	0x001c


	//----- nvinfo : EIATTR_SW_WAR
	.align		4
.L_25:
        /*008c*/ 	.byte	0x04, 0x36
        /*008e*/ 	.short	(.L_27 - .L_26)
.L_26:
        /*0090*/ 	.word	0x00000008
.L_27:


//--------------------- .nv.callgraph             --------------------------
	.section	.nv.callgraph,"",@"SHT_CUDA_CALLGRAPH"
	.align	4
	.sectionentsize	8
	.align		4
        /*0000*/ 	.word	0x00000000
	.align		4
        /*0004*/ 	.word	0xffffffff
	.align		4
        /*0008*/ 	.word	0x00000000
	.align		4
        /*000c*/ 	.word	0xfffffffe
	.align		4
        /*0010*/ 	.word	0x00000000
	.align		4
        /*0014*/ 	.word	0xfffffffd
	.align		4
        /*0018*/ 	.word	0x00000000
	.align		4
        /*001c*/ 	.word	0xfffffffc


//--------------------- .text._Z12compute_meanPKfPfiii --------------------------
	.section	.text._Z12compute_meanPKfPfiii,"ax",@progbits
	.align	128
        .global         _Z12compute_meanPKfPfiii
        .type           _Z12compute_meanPKfPfiii,@function
        .size           _Z12compute_meanPKfPfiii,(.L_x_20 - _Z12compute_meanPKfPfiii)
        .other          _Z12compute_meanPKfPfiii,@"STO_CUDA_ENTRY STV_DEFAULT"
_Z12compute_meanPKfPfiii:
.text._Z12compute_meanPKfPfiii:
[----:B------:R-:W-:Y:S01]  /*0000*/  LDC R1, c[0x0][0x37c] ;  /* 0x0000df00ff017b82 */ /* 0x000fe20000000800 */
[----:B------:R-:W0:Y:S07]  /*0010*/  S2R R3, SR_TID.Y ;  /* 0x0000000000037919 */ /* 0x000e2e0000002200 */
[----:B------:R-:W1:Y:S01]  /*0020*/  S2UR UR5, SR_CTAID.X ;  /* 0x00000000000579c3 */ /* 0x000e620000002500 */
[----:B------:R-:W1:Y:S01]  /*0030*/  LDCU UR4, c[0x0][0x360] ;  /* 0x00006c00ff0477ac */ /* 0x000e620008000800 */
[----:B------:R-:W2:Y:S01]  /*0040*/  S2R R7, SR_TID.X ;  /* 0x0000000000077919 */ /* 0x000ea20000002100 */
[----:B------:R-:W3:Y:S05]  /*0050*/  LDCU UR10, c[0x0][0x398] ;  /* 0x00007300ff0a77ac */ /* 0x000eea0008000800 */
[----:B------:R-:W0:Y:S08]  /*0060*/  S2UR UR6, SR_CTAID.Y ;  /* 0x00000000000679c3 */ /* 0x000e300000002600 */
[----:B------:R-:W0:Y:S08]  /*0070*/  LDC R2, c[0x0][0x364] ;  /* 0x0000d900ff027b82 */ /* 0x000e300000000800 */
[----:B------:R-:W4:Y:S01]  /*0080*/  LDC R0, c[0x0][0x394] ;  /* 0x0000e500ff007b82 */ /* 0x000f220000000800 */
[----:B-1----:R-:W-:Y:S01]  /*0090*/  UIMAD UR5, UR5, UR4, URZ ;  /* 0x00000004050572a4 */ /* 0x002fe2000f8e02ff */
[----:B0-----:R-:W-:-:S05]  /*00a0*/  IMAD R2, R2, UR6, R3 ;  /* 0x0000000602027c24 */ /* 0x001fca000f8e0203 */
[----:B--2---:R-:W-:Y:S02]  /*00b0*/  IADD3 R3, PT, PT, R7, UR5, RZ ;  /* 0x0000000507037c10 */ /* 0x004fe4000fffe0ff */
[----:B---3--:R-:W-:-:S04]  /*00c0*/  ISETP.GE.AND P0, PT, R2, UR10, PT ;  /* 0x0000000a02007c0c */ /* 0x008fc8000bf06270 */
[----:B----4-:R-:W-:-:S13]  /*00d0*/  ISETP.GE.OR P0, PT, R3, R0, P0 ;  /* 0x000000000300720c */ /* 0x010fda0000706670 */
[----:B------:R-:W-:Y:S05]  /*00e0*/  @P0 EXIT ;  /* 0x000000000000094d */ /* 0x000fea0003800000 */
[----:B------:R-:W0:Y:S01]  /*00f0*/  LDCU UR11, c[0x0][0x390] ;  /* 0x00007200ff0b77ac */ /* 0x000e220008000800 */
[----:B------:R-:W-:Y:S01]  /*0100*/  HFMA2 R29, -RZ, RZ, 0, 0 ;  /* 0x00000000ff1d7431 */ /* 0x000fe200000001ff */
[----:B------:R-:W1:Y:S01]  /*0110*/  LDCU.64 UR8, c[0x0][0x358] ;  /* 0x00006b00ff0877ac */ /* 0x000e620008000a00 */
[----:B0-----:R-:W-:-:S09]  /*0120*/  UISETP.GE.AND UP0, UPT, UR11, 0x1, UPT ;  /* 0x000000010b00788c */ /* 0x001fd2000bf06270 */
[----:B-1----:R-:W-:Y:S05]  /*0130*/  BRA.U !UP0, `(.L_x_0) ;  /* 0x0000000d080c7547 */ /* 0x002fea000b800000 */
[----:B------:R-:W-:Y:S01]  /*0140*/  UISETP.GE.U32.AND UP1, UPT, UR11, 0x10, UPT ;  /* 0x000000100b00788c */ /* 0x000fe2000bf26070 */
[----:B------:R-:W-:Y:S01]  /*0150*/  MOV R29, RZ ;  /* 0x000000ff001d7202 */ /* 0x000fe20000000f00 */
[----:B------:R-:W-:Y:S01]  /*0160*/  ULOP3.LUT UR6, UR11, 0xf, URZ, 0xc0, !UPT ;  /* 0x0000000f0b067892 */ /* 0x000fe2000f8ec0ff */
[----:B------:R-:W-:-:S03]  /*0170*/  UMOV UR4, URZ ;  /* 0x000000ff00047c82 */ /* 0x000fc60008000000 */
[----:B------:R-:W-:-:S03]  /*0180*/  UISETP.NE.AND UP0, UPT, UR6, URZ, UPT ;  /* 0x000000ff0600728c */ /* 0x000fc6000bf05270 */
[----:B------:R-:W-:Y:S08]  /*0190*/  BRA.U !UP1, `(.L_x_1) ;  /* 0x00000005099c7547 */ /* 0x000ff0000b800000 */
[C---:B------:R-:W-:Y:S01]  /*01a0*/  IADD3 R7, PT, PT, R0.reuse, UR5, R7 ;  /* 0x0000000500077c10 */ /* 0x040fe2000fffe007 */
[C-C-:B------:R-:W-:Y:S01]  /*01b0*/  IMAD R23, R0.reuse, 0x3, R3.reuse ;  /* 0x0000000300177824 */ /* 0x140fe200078e0203 */
[CC--:B------:R-:W-:Y:S01]  /*01c0*/  LEA R21, R0.reuse, R3.reuse, 0x1 ;  /* 0x0000000300157211 */ /* 0x0c0fe200078e08ff */
[C-C-:B------:R-:W-:Y:S01]  /*01d0*/  IMAD R27, R0.reuse, 0x5, R3.reuse ;  /* 0x00000005001b7824 */ /* 0x140fe200078e0203 */
[CC--:B------:R-:W-:Y:S01]  /*01e0*/  LEA R25, R0.reuse, R3.reuse, 0x2 ;  /* 0x0000000300197211 */ /* 0x0c0fe200078e10ff */
[C-C-:B------:R-:W-:Y:S01]  /*01f0*/  IMAD R14, R0.reuse, 0x6, R3.reuse ;  /* 0x00000006000e7824 */ /* 0x140fe200078e0203 */
[C---:B------:R-:W-:Y:S01]  /*0200*/  LEA R18, R0.reuse, R3, 0x3 ;  /* 0x0000000300127211 */ /* 0x040fe200078e18ff */
[C-C-:B------:R-:W-:Y:S01]  /*0210*/  IMAD R16, R0.reuse, 0x7, R3.reuse ;  /* 0x0000000700107824 */ /* 0x140fe200078e0203 */
[----:B------:R-:W-:Y:S01]  /*0220*/  ULOP3.LUT UR4, UR11, 0x7ffffff0, URZ, 0xc0, !UPT ;  /* 0x7ffffff00b047892 */ /* 0x000fe2000f8ec0ff */
[C-C-:B------:R-:W-:Y:S01]  /*0230*/  IMAD R20, R0.reuse, 0x9, R3.reuse ;  /* 0x0000000900147824 */ /* 0x140fe200078e0203 */
[----:B------:R-:W-:Y:S01]  /*0240*/  MOV R29, RZ ;  /* 0x000000ff001d7202 */ /* 0x000fe20000000f00 */
[C-C-:B------:R-:W-:Y:S01]  /*0250*/  IMAD R9, R0.reuse, 0xa, R3.reuse ;  /* 0x0000000a00097824 */ /* 0x140fe200078e0203 */
[----:B------:R-:W-:Y:S01]  /*0260*/  UIADD3 UR5, UPT, UPT, -UR4, URZ, URZ ;  /* 0x000000ff04057290 */ /* 0x000fe2000fffe1ff */
[----:B------:R-:W-:-:S02]  /*0270*/  IMAD R11, R0, 0xb, R3 ;  /* 0x0000000b000b7824 */ /* 0x000fc400078e0203 */
[C-C-:B------:R-:W-:Y:S02]  /*0280*/  IMAD R13, R0.reuse, 0xc, R3.reuse ;  /* 0x0000000c000d7824 */ /* 0x140fe400078e0203 */
[C-C-:B------:R-:W-:Y:S02]  /*0290*/  IMAD R15, R0.reuse, 0xd, R3.reuse ;  /* 0x0000000d000f7824 */ /* 0x140fe400078e0203 */
[C-C-:B------:R-:W-:Y:S02]  /*02a0*/  IMAD R17, R0.reuse, 0xe, R3.reuse ;  /* 0x0000000e00117824 */ /* 0x140fe400078e0203 */
[C---:B------:R-:W-:Y:S02]  /*02b0*/  IMAD R19, R0.reuse, 0xf, R3 ;  /* 0x0000000f00137824 */ /* 0x040fe400078e0203 */
[----:B------:R-:W-:Y:S02]  /*02c0*/  IMAD R4, R7, UR10, R2 ;  /* 0x0000000a07047c24 */ /* 0x000fe4000f8e0202 */
[----:B------:R-:W-:-:S02]  /*02d0*/  IMAD R5, R0, UR10, RZ ;  /* 0x0000000a00057c24 */ /* 0x000fc4000f8e02ff */
[--C-:B------:R-:W-:Y:S02]  /*02e0*/  IMAD R28, R3, UR10, R2.reuse ;  /* 0x0000000a031c7c24 */ /* 0x100fe4000f8e0202 */
[--C-:B------:R-:W-:Y:S02]  /*02f0*/  IMAD R6, R21, UR10, R2.reuse ;  /* 0x0000000a15067c24 */ /* 0x100fe4000f8e0202 */
[--C-:B------:R-:W-:Y:S02]  /*0300*/  IMAD R8, R23, UR10, R2.reuse ;  /* 0x0000000a17087c24 */ /* 0x100fe4000f8e0202 */
[--C-:B------:R-:W-:Y:S02]  /*0310*/  IMAD R10, R25, UR10, R2.reuse ;  /* 0x0000000a190a7c24 */ /* 0x100fe4000f8e0202 */
[--C-:B------:R-:W-:Y:S02]  /*0320*/  IMAD R12, R27, UR10, R2.reuse ;  /* 0x0000000a1b0c7c24 */ /* 0x100fe4000f8e0202 */
[----:B------:R-:W-:-:S02]  /*0330*/  IMAD R14, R14, UR10, R2 ;  /* 0x0000000a0e0e7c24 */ /* 0x000fc4000f8e0202 */
        /* <DEDUP_REMOVED lines=8> */
[----:B------:R-:W-:-:S07]  /*03c0*/  IMAD R19, R19, UR10, R2 ;  /* 0x0000000a13137c24 */ /* 0x000fce000f8e0202 */
.L_x_2:
[----:B------:R-:W0:Y:S02]  /*03d0*/  LDC.64 R20, c[0x0][0x380] ;  /* 0x0000e000ff147b82 */ /* 0x000e240000000a00 */
[----:B0-----:R-:W-:-:S04]  /*03e0*/  IMAD.WIDE R22, R28, 0x4, R20 ;  /* 0x000000041c167825 */ /* 0x001fc800078e0214 */
[--C-:B------:R-:W-:Y:S02]  /*03f0*/  IMAD.WIDE R24, R4, 0x4, R20.reuse ;  /* 0x0000000404187825 */ /* 0x100fe400078e0214 */
[----:B------:R-:W2:Y:S04]  /*0400*/  LDG.E R22, desc[UR8][R22.64] ;  /* 0x0000000816167981 */ /* 0x000ea8000c1e1900 */
[----:B------:R-:W3:Y:S01]  /*0410*/  LDG.E R24, desc[UR8][R24.64] ;  /* 0x0000000818187981 */ /* 0x000ee2000c1e1900 */
[----:B------:R-:W-:-:S06]  /*0420*/  IMAD.WIDE R26, R6, 0x4, R20 ;  /* 0x00000004061a7825 */ /* 0x000fcc00078e0214 */
[----:B------:R-:W4:Y:S01]  /*0430*/  LDG.E R26, desc[UR8][R26.64] ;  /* 0x000000081a1a7981 */ /* 0x000f22000c1e1900 */
[----:B--2---:R-:W-:-:S04]  /*0440*/  FADD R29, R22, R29 ;  /* 0x0000001d161d7221 */ /* 0x004fc80000000000 */
[----:B---3--:R-:W-:Y:S01]  /*0450*/  FADD R29, R29, R24 ;  /* 0x000000181d1d7221 */ /* 0x008fe20000000000 */
[----:B------:R-:W-:-:S04]  /*0460*/  IMAD.WIDE R24, R8, 0x4, R20 ;  /* 0x0000000408187825 */ /* 0x000fc800078e0214 */
[----:B------:R-:W-:Y:S02]  /*0470*/  IMAD.WIDE R22, R10, 0x4, R20 ;  /* 0x000000040a167825 */ /* 0x000fe400078e0214 */
[----:B------:R-:W2:Y:S02]  /*0480*/  LDG.E R24, desc[UR8][R24.64] ;  /* 0x0000000818187981 */ /* 0x000ea4000c1e1900 */
[----:B----4-:R-:W-:Y:S02]  /*0490*/  FADD R29, R29, R26 ;  /* 0x0000001a1d1d7221 */ /* 0x010fe40000000000 */
[----:B------:R0:W3:Y:S02]  /*04a0*/  LDG.E R26, desc[UR8][R22.64] ;  /* 0x00000008161a7981 */ /* 0x0000e4000c1e1900 */
[----:B0-----:R-:W-:-:S06]  /*04b0*/  IMAD.WIDE R22, R12, 0x4, R20 ;  /* 0x000000040c167825 */ /* 0x001fcc00078e0214 */
[----:B------:R-:W4:Y:S01]  /*04c0*/  LDG.E R22, desc[UR8][R22.64] ;  /* 0x0000000816167981 */ /* 0x000f22000c1e1900 */
[----:B--2---:R-:W-:-:S04]  /*04d0*/  FADD R29, R29, R24 ;  /* 0x000000181d1d7221 */ /* 0x004fc80000000000 */
[----:B---3--:R-:W-:Y:S01]  /*04e0*/  FADD R29, R29, R26 ;  /* 0x0000001a1d1d7221 */ /* 0x008fe20000000000 */
[----:B------:R-:W-:-:S04]  /*04f0*/  IMAD.WIDE R26, R14, 0x4, R20 ;  /* 0x000000040e1a7825 */ /* 0x000fc800078e0214 */
[----:B------:R-:W-:Y:S02]  /*0500*/  IMAD.WIDE R24, R16, 0x4, R20 ;  /* 0x0000000410187825 */ /* 0x000fe400078e0214 */
[----:B------:R-:W2:Y:S04]  /*0510*/  LDG.E R26, desc[UR8][R26.64] ;  /* 0x000000081a1a7981 */ /* 0x000ea8000c1e1900 */
[----:B------:R-:W3:Y:S01]  /*0520*/  LDG.E R24, desc[UR8][R24.64] ;  /* 0x0000000818187981 */ /* 0x000ee2000c1e1900 */
[----:B----4-:R-:W-:Y:S01]  /*0530*/  FADD R29, R29, R22 ;  /* 0x000000161d1d7221 */ /* 0x010fe20000000000 */
[----:B------:R-:W-:-:S06]  /*0540*/  IMAD.WIDE R22, R18, 0x4, R20 ;  /* 0x0000000412167825 */ /* 0x000fcc00078e0214 */
[----:B------:R-:W4:Y:S01]  /*0550*/  LDG.E R22, desc[UR8][R22.64] ;  /* 0x0000000816167981 */ /* 0x000f22000c1e1900 */
[----:B--2---:R-:W-:-:S04]  /*0560*/  FADD R29, R29, R26 ;  /* 0x0000001a1d1d7221 */ /* 0x004fc80000000000 */
[----:B---3--:R-:W-:Y:S01]  /*0570*/  FADD R29, R29, R24 ;  /* 0x000000181d1d7221 */ /* 0x008fe20000000000 */
[----:B------:R-:W-:-:S06]  /*0580*/  IMAD.WIDE R24, R7, 0x4, R20 ;  /* 0x0000000407187825 */ /* 0x000fcc00078e0214 */
[----:B------:R-:W2:Y:S01]  /*0590*/  LDG.E R24, desc[UR8][R24.64] ;  /* 0x0000000818187981 */ /* 0x000ea2000c1e1900 */
[----:B------:R-:W-:-:S04]  /*05a0*/  IMAD.WIDE R26, R9, 0x4, R20 ;  /* 0x00000004091a7825 */ /* 0x000fc800078e0214 */
[----:B----4-:R-:W-:Y:S01]  /*05b0*/  FADD R29, R29, R22 ;  /* 0x000000161d1d7221 */ /* 0x010fe20000000000 */
[----:B------:R-:W-:Y:S01]  /*05c0*/  IMAD.WIDE R22, R11, 0x4, R20 ;  /* 0x000000040b167825 */ /* 0x000fe200078e0214 */
[----:B------:R-:W3:Y:S03]  /*05d0*/  LDG.E R26, desc[UR8][R26.64] ;  /* 0x000000081a1a7981 */ /* 0x000ee6000c1e1900 */
[----:B--2---:R-:W-:Y:S02]  /*05e0*/  FADD R29, R29, R24 ;  /* 0x000000181d1d7221 */ /* 0x004fe40000000000 */
[----:B------:R0:W2:Y:S02]  /*05f0*/  LDG.E R24, desc[UR8][R22.64] ;  /* 0x0000000816187981 */ /* 0x0000a4000c1e1900 */
[----:B---3--:R-:W-:Y:S01]  /*0600*/  FADD R29, R29, R26 ;  /* 0x0000001a1d1d7221 */ /* 0x008fe20000000000 */
[----:B0-----:R-:W-:-:S04]  /*0610*/  IMAD.WIDE R22, R13, 0x4, R20 ;  /* 0x000000040d167825 */ /* 0x001fc800078e0214 */
[----:B------:R-:W-:Y:S02]  /*0620*/  IMAD.WIDE R26, R17, 0x4, R20 ;  /* 0x00000004111a7825 */ /* 0x000fe400078e0214 */
[----:B------:R-:W3:Y:S04]  /*0630*/  LDG.E R22, desc[UR8][R22.64] ;  /* 0x0000000816167981 */ /* 0x000ee8000c1e1900 */
[----:B------:R-:W4:Y:S01]  /*0640*/  LDG.E R26, desc[UR8][R26.64] ;  /* 0x000000081a1a7981 */ /* 0x000f22000c1e1900 */
[----:B--2---:R-:W-:Y:S01]  /*0650*/  FADD R29, R29, R24 ;  /* 0x000000181d1d7221 */ /* 0x004fe20000000000 */
[----:B------:R-:W-:-:S04]  /*0660*/  IMAD.WIDE R24, R15, 0x4, R20 ;  /* 0x000000040f187825 */ /* 0x000fc800078e0214 */
[----:B------:R-:W-:Y:S02]  /*0670*/  IMAD.WIDE R20, R19, 0x4, R20 ;  /* 0x0000000413147825 */ /* 0x000fe400078e0214 */
[----:B------:R-:W2:Y:S04]  /*0680*/  LDG.E R24, desc[UR8][R24.64] ;  /* 0x0000000818187981 */ /* 0x000ea8000c1e1900 */
[----:B------:R-:W5:Y:S01]  /*0690*/  LDG.E R20, desc[UR8][R20.64] ;  /* 0x0000000814147981 */ /* 0x000f62000c1e1900 */
[----:B------:R-:W-:Y:S01]  /*06a0*/  UIADD3 UR5, UPT, UPT, UR5, 0x10, URZ ;  /* 0x0000001005057890 */ /* 0x000fe2000fffe0ff */
[----:B---3--:R-:W-:-:S03]  /*06b0*/  FADD R29, R29, R22 ;  /* 0x000000161d1d7221 */ /* 0x008fc60000000000 */
[----:B------:R-:W-:Y:S01]  /*06c0*/  UISETP.NE.AND UP1, UPT, UR5, URZ, UPT ;  /* 0x000000ff0500728c */ /* 0x000fe2000bf25270 */
[C---:B------:R-:W-:Y:S02]  /*06d0*/  LEA R28, R5.reuse, R28, 0x4 ;  /* 0x0000001c051c7211 */ /* 0x040fe400078e20ff */
[C---:B------:R-:W-:Y:S02]  /*06e0*/  LEA R4, R5.reuse, R4, 0x4 ;  /* 0x0000000405047211 */ /* 0x040fe400078e20ff */
[C---:B------:R-:W-:Y:S02]  /*06f0*/  LEA R6, R5.reuse, R6, 0x4 ;  /* 0x0000000605067211 */ /* 0x040fe400078e20ff */
[C---:B------:R-:W-:Y:S02]  /*0700*/  LEA R8, R5.reuse, R8, 0x4 ;  /* 0x0000000805087211 */ /* 0x040fe400078e20ff */
[C---:B------:R-:W-:Y:S02]  /*0710*/  LEA R10, R5.reuse, R10, 0x4 ;  /* 0x0000000a050a7211 */ /* 0x040fe400078e20ff */
[----:B------:R-:W-:-:S02]  /*0720*/  LEA R12, R5, R12, 0x4 ;  /* 0x0000000c050c7211 */ /* 0x000fc400078e20ff */
        /* <DEDUP_REMOVED lines=9> */
[----:B------:R-:W-:Y:S01]  /*07c0*/  LEA R19, R5, R19, 0x4 ;  /* 0x0000001305137211 */ /* 0x000fe200078e20ff */
[----:B--2---:R-:W-:-:S04]  /*07d0*/  FADD R29, R29, R24 ;  /* 0x000000181d1d7221 */ /* 0x004fc80000000000 */
[----:B----4-:R-:W-:-:S04]  /*07e0*/  FADD R29, R29, R26 ;  /* 0x0000001a1d1d7221 */ /* 0x010fc80000000000 */
[----:B-----5:R-:W-:Y:S01]  /*07f0*/  FADD R29, R29, R20 ;  /* 0x000000141d1d7221 */ /* 0x020fe20000000000 */
[----:B------:R-:W-:Y:S06]  /*0800*/  BRA.U UP1, `(.L_x_2) ;  /* 0xfffffff901f07547 */ /* 0x000fec000b83ffff */
.L_x_1:
[----:B------:R-:W-:Y:S05]  /*0810*/  BRA.U !UP0, `(.L_x_0) ;  /* 0x0000000508547547 */ /* 0x000fea000b800000 */
[----:B------:R-:W-:Y:S02]  /*0820*/  UISETP.GE.U32.AND UP0, UPT, UR6, 0x8, UPT ;  /* 0x000000080600788c */ /* 0x000fe4000bf06070 */
[----:B------:R-:W-:-:S04]  /*0830*/  ULOP3.LUT UR7, UR11, 0x7, URZ, 0xc0, !UPT ;  /* 0x000000070b077892 */ /* 0x000fc8000f8ec0ff */
[----:B------:R-:W-:-:S03]  /*0840*/  UISETP.NE.AND UP1, UPT, UR7, URZ, UPT ;  /* 0x000000ff0700728c */ /* 0x000fc6000bf25270 */
[----:B------:R-:W-:Y:S08]  /*0850*/  BRA.U !UP0, `(.L_x_3) ;  /* 0x0000000108a87547 */ /* 0x000ff0000b800000 */
[----:B------:R-:W0:Y:S01]  /*0860*/  LDC.64 R4, c[0x0][0x380] ;  /* 0x0000e000ff047b82 */ /* 0x000e220000000a00 */
[----:B------:R-:W-:-:S04]  /*0870*/  IMAD R7, R0, UR4, R3 ;  /* 0x0000000400077c24 */ /* 0x000fc8000f8e0203 */
[C---:B------:R-:W-:Y:S01]  /*0880*/  IMAD R11, R7.reuse, UR10, R2 ;  /* 0x0000000a070b7c24 */ /* 0x040fe2000f8e0202 */
[----:B------:R-:W-:-:S04]  /*0890*/  IADD3 R9, PT, PT, R7, R0, RZ ;  /* 0x0000000007097210 */ /* 0x000fc80007ffe0ff */
[C---:B------:R-:W-:Y:S01]  /*08a0*/  IADD3 R7, PT, PT, R9.reuse, R0, RZ ;  /* 0x0000000009077210 */ /* 0x040fe20007ffe0ff */
[----:B------:R-:W-:-:S03]  /*08b0*/  IMAD R15, R9, UR10, R2 ;  /* 0x0000000a090f7c24 */ /* 0x000fc6000f8e0202 */
[C---:B------:R-:W-:Y:S01]  /*08c0*/  IADD3 R9, PT, PT, R7.reuse, R0, RZ ;  /* 0x0000000007097210 */ /* 0x040fe20007ffe0ff */
[----:B------:R-:W-:-:S03]  /*08d0*/  IMAD R13, R7, UR10, R2 ;  /* 0x0000000a070d7c24 */ /* 0x000fc6000f8e0202 */
[----:B------:R-:W-:Y:S01]  /*08e0*/  IADD3 R17, PT, PT, R9, R0, RZ ;  /* 0x0000000009117210 */ /* 0x000fe20007ffe0ff */
[----:B0-----:R-:W-:-:S04]  /*08f0*/  IMAD.WIDE R10, R11, 0x4, R4 ;  /* 0x000000040b0a7825 */ /* 0x001fc800078e0204 */
[----:B------:R-:W-:Y:S01]  /*0900*/  IMAD.WIDE R14, R15, 0x4, R4 ;  /* 0x000000040f0e7825 */ /* 0x000fe200078e0204 */
[----:B------:R0:W2:Y:S03]  /*0910*/  LDG.E R6, desc[UR8][R10.64] ;  /* 0x000000080a067981 */ /* 0x0000a6000c1e1900 */
[----:B------:R-:W-:Y:S01]  /*0920*/  IMAD R9, R9, UR10, R2 ;  /* 0x0000000a09097c24 */ /* 0x000fe2000f8e0202 */
[----:B------:R1:W3:Y:S01]  /*0930*/  LDG.E R7, desc[UR8][R14.64] ;  /* 0x000000080e077981 */ /* 0x0002e2000c1e1900 */
[----:B------:R-:W-:Y:S01]  /*0940*/  IMAD.WIDE R12, R13, 0x4, R4 ;  /* 0x000000040d0c7825 */ /* 0x000fe200078e0204 */
[----:B------:R-:W-:-:S03]  /*0950*/  IADD3 R19, PT, PT, R17, R0, RZ ;  /* 0x0000000011137210 */ /* 0x000fc60007ffe0ff */
[----:B------:R-:W-:Y:S02]  /*0960*/  IMAD R17, R17, UR10, R2 ;  /* 0x0000000a11117c24 */ /* 0x000fe4000f8e0202 */
[----:B------:R-:W-:Y:S01]  /*0970*/  IMAD.WIDE R8, R9, 0x4, R4 ;  /* 0x0000000409087825 */ /* 0x000fe200078e0204 */
[----:B------:R-:W4:Y:S01]  /*0980*/  LDG.E R12, desc[UR8][R12.64] ;  /* 0x000000080c0c7981 */ /* 0x000f22000c1e1900 */
[CC--:B------:R-:W-:Y:S02]  /*0990*/  IADD3 R21, PT, PT, R19.reuse, R0.reuse, RZ ;  /* 0x0000000013157210 */ /* 0x0c0fe40007ffe0ff */
[----:B------:R-:W-:Y:S02]  /*09a0*/  IMAD R19, R19, UR10, R2 ;  /* 0x0000000a13137c24 */ /* 0x000fe4000f8e0202 */
[----:B0-----:R-:W-:Y:S01]  /*09b0*/  IMAD.WIDE R10, R17, 0x4, R4 ;  /* 0x00000004110a7825 */ /* 0x001fe200078e0204 */
[----:B------:R-:W5:Y:S01]  /*09c0*/  LDG.E R8, desc[UR8][R8.64] ;  /* 0x0000000808087981 */ /* 0x000f62000c1e1900 */
[----:B------:R-:W-:-:S02]  /*09d0*/  IADD3 R23, PT, PT, R21, R0, RZ ;  /* 0x0000000015177210 */ /* 0x000fc40007ffe0ff */
[----:B------:R-:W-:Y:S02]  /*09e0*/  IMAD R17, R21, UR10, R2 ;  /* 0x0000000a15117c24 */ /* 0x000fe4000f8e0202 */
[----:B-1----:R-:W-:Y:S01]  /*09f0*/  IMAD.WIDE R14, R19, 0x4, R4 ;  /* 0x00000004130e7825 */ /* 0x002fe200078e0204 */
[----:B------:R-:W5:Y:S03]  /*0a00*/  LDG.E R10, desc[UR8][R10.64] ;  /* 0x000000080a0a7981 */ /* 0x000f66000c1e1900 */
[----:B------:R-:W-:Y:S02]  /*0a10*/  IMAD R23, R23, UR10, R2 ;  /* 0x0000000a17177c24 */ /* 0x000fe4000f8e0202 */
[--C-:B------:R-:W-:Y:S01]  /*0a20*/  IMAD.WIDE R16, R17, 0x4, R4.reuse ;  /* 0x0000000411107825 */ /* 0x100fe200078e0204 */
[----:B------:R-:W5:Y:S03]  /*0a30*/  LDG.E R14, desc[UR8][R14.64] ;  /* 0x000000080e0e7981 */ /* 0x000f66000c1e1900 */
[----:B------:R-:W-:-:S02]  /*0a40*/  IMAD.WIDE R4, R23, 0x4, R4 ;  /* 0x0000000417047825 */ /* 0x000fc400078e0204 */
[----:B------:R-:W5:Y:S04]  /*0a50*/  LDG.E R16, desc[UR8][R16.64] ;  /* 0x0000000810107981 */ /* 0x000f68000c1e1900 */
[----:B------:R-:W5:Y:S01]  /*0a60*/  LDG.E R4, desc[UR8][R4.64] ;  /* 0x0000000804047981 */ /* 0x000f62000c1e1900 */
[----:B------:R-:W-:Y:S01]  /*0a70*/  UIADD3 UR4, UPT, UPT, UR4, 0x8, URZ ;  /* 0x0000000804047890 */ /* 0x000fe2000fffe0ff */
[----:B--2---:R-:W-:-:S04]  /*0a80*/  FADD R6, R29, R6 ;  /* 0x000000061d067221 */ /* 0x004fc80000000000 */
[----:B---3--:R-:W-:-:S04]  /*0a90*/  FADD R7, R6, R7 ;  /* 0x0000000706077221 */ /* 0x008fc80000000000 */
[----:B----4-:R-:W-:-:S04]  /*0aa0*/  FADD R7, R7, R12 ;  /* 0x0000000c07077221 */ /* 0x010fc80000000000 */
[----:B-----5:R-:W-:-:S04]  /*0ab0*/  FADD R7, R7, R8 ;  /* 0x0000000807077221 */ /* 0x020fc80000000000 */
[----:B------:R-:W-:-:S04]  /*0ac0*/  FADD R7, R7, R10 ;  /* 0x0000000a07077221 */ /* 0x000fc80000000000 */
[----:B------:R-:W-:-:S04]  /*0ad0*/  FADD R7, R7, R14 ;  /* 0x0000000e07077221 */ /* 0x000fc80000000000 */
[----:B------:R-:W-:-:S04]  /*0ae0*/  FADD R7, R7, R16 ;  /* 0x0000001007077221 */ /* 0x000fc80000000000 */
[----:B------:R-:W-:-:S07]  /*0af0*/  FADD R29, R7, R4 ;  /* 0x00000004071d7221 */ /* 0x000fce0000000000 */
.L_x_3:
[----:B------:R-:W-:Y:S05]  /*0b00*/  BRA.U !UP1, `(.L_x_0) ;  /* 0x0000000109987547 */ /* 0x000fea000b800000 */
[----:B------:R-:W-:Y:S02]  /*0b10*/  UISETP.GE.U32.AND UP0, UPT, UR7, 0x4, UPT ;  /* 0x000000040700788c */ /* 0x000fe4000bf06070 */
[----:B------:R-:W-:-:S04]  /*0b20*/  ULOP3.LUT UR5, UR11, 0x3, URZ, 0xc0, !UPT ;  /* 0x000000030b057892 */ /* 0x000fc8000f8ec0ff */
[----:B------:R-:W-:-:S03]  /*0b30*/  UISETP.NE.AND UP1, UPT, UR5, URZ, UPT ;  /* 0x000000ff0500728c */ /* 0x000fc6000bf25270 */
[----:B------:R-:W-:Y:S08]  /*0b40*/  BRA.U !UP0, `(.L_x_4) ;  /* 0x0000000108587547 */ /* 0x000ff0000b800000 */
[----:B------:R-:W0:Y:S01]  /*0b50*/  LDC.64 R4, c[0x0][0x380] ;  /* 0x0000e000ff047b82 */ /* 0x000e220000000a00 */
[----:B------:R-:W-:-:S05]  /*0b60*/  IMAD R7, R0, UR4, R3 ;  /* 0x0000000400077c24 */ /* 0x000fca000f8e0203 */
[C---:B------:R-:W-:Y:S01]  /*0b70*/  IADD3 R9, PT, PT, R7.reuse, R0, RZ ;  /* 0x0000000007097210 */ /* 0x040fe20007ffe0ff */
[----:B------:R-:W-:-:S03]  /*0b80*/  IMAD R7, R7, UR10, R2 ;  /* 0x0000000a07077c24 */ /* 0x000fc6000f8e0202 */
[C---:B------:R-:W-:Y:S01]  /*0b90*/  IADD3 R11, PT, PT, R9.reuse, R0, RZ ;  /* 0x00000000090b7210 */ /* 0x040fe20007ffe0ff */
[----:B------:R-:W-:-:S03]  /*0ba0*/  IMAD R9, R9, UR10, R2 ;  /* 0x0000000a09097c24 */ /* 0x000fc6000f8e0202 */
[C---:B------:R-:W-:Y:S01]  /*0bb0*/  IADD3 R13, PT, PT, R11.reuse, R0, RZ ;  /* 0x000000000b0d7210 */ /* 0x040fe20007ffe0ff */
[----:B------:R-:W-:Y:S02]  /*0bc0*/  IMAD R11, R11, UR10, R2 ;  /* 0x0000000a0b0b7c24 */ /* 0x000fe4000f8e0202 */
[----:B0-----:R-:W-:-:S04]  /*0bd0*/  IMAD.WIDE R6, R7, 0x4, R4 ;  /* 0x0000000407067825 */ /* 0x001fc800078e0204 */
[----:B------:R-:W-:Y:S02]  /*0be0*/  IMAD.WIDE R8, R9, 0x4, R4 ;  /* 0x0000000409087825 */ /* 0x000fe400078e0204 */
[----:B------:R-:W2:Y:S02]  /*0bf0*/  LDG.E R6, desc[UR8][R6.64] ;  /* 0x0000000806067981 */ /* 0x000ea4000c1e1900 */
[----:B------:R-:W-:Y:S02]  /*0c00*/  IMAD R13, R13, UR10, R2 ;  /* 0x0000000a0d0d7c24 */ /* 0x000fe4000f8e0202 */
[--C-:B------:R-:W-:Y:S01]  /*0c10*/  IMAD.WIDE R10, R11, 0x4, R4.reuse ;  /* 0x000000040b0a7825 */ /* 0x100fe200078e0204 */
[----:B------:R-:W3:Y:S03]  /*0c20*/  LDG.E R8, desc[UR8][R8.64] ;  /* 0x0000000808087981 */ /* 0x000ee6000c1e1900 */
[----:B------:R-:W-:-:S02]  /*0c30*/  IMAD.WIDE R4, R13, 0x4, R4 ;  /* 0x000000040d047825 */ /* 0x000fc400078e0204 */
[----:B------:R-:W4:Y:S04]  /*0c40*/  LDG.E R10, desc[UR8][R10.64] ;  /* 0x000000080a0a7981 */ /* 0x000f28000c1e1900 */
[----:B------:R-:W5:Y:S01]  /*0c50*/  LDG.E R4, desc[UR8][R4.64] ;  /* 0x0000000804047981 */ /* 0x000f62000c1e1900 */
[----:B------:R-:W-:Y:S01]  /*0c60*/  UIADD3 UR4, UPT, UPT, UR4, 0x4, URZ ;  /* 0x0000000404047890 */ /* 0x000fe2000fffe0ff */
[----:B--2---:R-:W-:-:S04]  /*0c70*/  FADD R29, R29, R6 ;  /* 0x000000061d1d7221 */ /* 0x004fc80000000000 */
[----:B---3--:R-:W-:-:S04]  /*0c80*/  FADD R29, R29, R8 ;  /* 0x000000081d1d7221 */ /* 0x008fc80000000000 */
[----:B----4-:R-:W-:-:S04]  /*0c90*/  FADD R29, R29, R10 ;  /* 0x0000000a1d1d7221 */ /* 0x010fc80000000000 */
[----:B-----5:R-:W-:-:S07]  /*0ca0*/  FADD R29, R29, R4 ;  /* 0x000000041d1d7221 */ /* 0x020fce0000000000 */
.L_x_4:
[----:B------:R-:W-:Y:S05]  /*0cb0*/  BRA.U !UP1, `(.L_x_0) ;  /* 0x00000001092c7547 */ /* 0x000fea000b800000 */
[----:B------:R-:W0:Y:S01]  /*0cc0*/  LDC.64 R6, c[0x0][0x380] ;  /* 0x0000e000ff067b82 */ /* 0x000e220000000a00 */
[----:B------:R-:W-:Y:S01]  /*0cd0*/  IMAD R5, R0, UR4, R3 ;  /* 0x0000000400057c24 */ /* 0x000fe2000f8e0203 */
[----:B------:R-:W-:-:S03]  /*0ce0*/  UIADD3 UR5, UPT, UPT, -UR5, URZ, URZ ;  /* 0x000000ff05057290 */ /* 0x000fc6000fffe1ff */
[----:B------:R-:W-:-:S09]  /*0cf0*/  IMAD R9, R5, UR10, R2 ;  /* 0x0000000a05097c24 */ /* 0x000fd2000f8e0202 */
.L_x_5:
[----:B0-----:R-:W-:-:S06]  /*0d00*/  IMAD.WIDE R4, R9, 0x4, R6 ;  /* 0x0000000409047825 */ /* 0x001fcc00078e0206 */
[----:B------:R-:W2:Y:S01]  /*0d10*/  LDG.E R4, desc[UR8][R4.64] ;  /* 0x0000000804047981 */ /* 0x000ea2000c1e1900 */
[----:B------:R-:W-:Y:S01]  /*0d20*/  UIADD3 UR5, UPT, UPT, UR5, 0x1, URZ ;  /* 0x0000000105057890 */ /* 0x000fe2000fffe0ff */
[----:B------:R-:W-:-:S03]  /*0d30*/  IMAD R9, R0, UR10, R9 ;  /* 0x0000000a00097c24 */ /* 0x000fc6000f8e0209 */
[----:B------:R-:W-:Y:S01]  /*0d40*/  UISETP.NE.AND UP0, UPT, UR5, URZ, UPT ;  /* 0x000000ff0500728c */ /* 0x000fe2000bf05270 */
[----:B--2---:R-:W-:-:S08]  /*0d50*/  FADD R29, R4, R29 ;  /* 0x0000001d041d7221 */ /* 0x004fd00000000000 */
[----:B------:R-:W-:Y:S05]  /*0d60*/  BRA.U UP0, `(.L_x_5) ;  /* 0xfffffffd00e47547 */ /* 0x000fea000b83ffff */
.L_x_0:
[----:B------:R-:W-:Y:S01]  /*0d70*/  I2FP.F32.S32 R6, UR11 ;  /* 0x0000000b00067c45 */ /* 0x000fe20008201400 */
[----:B------:R-:W-:Y:S03]  /*0d80*/  BSSY.RECONVERGENT B0, `(.L_x_6) ;  /* 0x000000d000007945 */ /* 0x000fe60003800200 */
[----:B------:R-:W0:Y:S08]  /*0d90*/  MUFU.RCP R5, R6 ;  /* 0x0000000600057308 */ /* 0x000e300000001000 */
[----:B------:R-:W1:Y:S01]  /*0da0*/  FCHK P0, R29, R6 ;  /* 0x000000061d007302 */ /* 0x000e620000000000 */
[----:B0-----:R-:W-:-:S04]  /*0db0*/  FFMA R0, -R6, R5, 1 ;  /* 0x3f80000006007423 */ /* 0x001fc80000000105 */
[----:B------:R-:W-:-:S04]  /*0dc0*/  FFMA R0, R5, R0, R5 ;  /* 0x0000000005007223 */ /* 0x000fc80000000005 */
[----:B------:R-:W-:-:S04]  /*0dd0*/  FFMA R5, R0, R29, RZ ;  /* 0x0000001d00057223 */ /* 0x000fc800000000ff */
[----:B------:R-:W-:-:S04]  /*0de0*/  FFMA R4, -R6, R5, R29 ;  /* 0x0000000506047223 */ /* 0x000fc8000000011d */
[----:B------:R-:W-:Y:S01]  /*0df0*/  FFMA R7, R0, R4, R5 ;  /* 0x0000000400077223 */ /* 0x000fe20000000005 */
[----:B-1----:R-:W-:Y:S06]  /*0e00*/  @!P0 BRA `(.L_x_7) ;  /* 0x0000000000108947 */ /* 0x002fec0003800000 */
[----:B------:R-:W-:Y:S02]  /*0e10*/  MOV R5, R29 ;  /* 0x0000001d00057202 */ /* 0x000fe40000000f00 */
[----:B------:R-:W-:-:S07]  /*0e20*/  MOV R4, 0xe40 ;  /* 0x00000e4000047802 */ /* 0x000fce0000000f00 */
[----:B------:R-:W-:Y:S05]  /*0e30*/  CALL.REL.NOINC `($__internal_0_$__cuda_sm3x_div_rn_noftz_f32_slowpath) ;  /* 0x0000000000207944 */ /* 0x000fea0003c00000 */
[----:B------:R-:W-:-:S07]  /*0e40*/  MOV R7, R0 ;  /* 0x0000000000077202 */ /* 0x000fce0000000f00 */
.L_x_7:
[----:B------:R-:W-:Y:S05]  /*0e50*/  BSYNC.RECONVERGENT B0 ;  /* 0x0000000000007941 */ /* 0x000fea0003800200 */
.L_x_6:
[----:B------:R-:W0:Y:S01]  /*0e60*/  LDC.64 R4, c[0x0][0x388] ;  /* 0x0000e200ff047b82 */ /* 0x000e220000000a00 */
[----:B------:R-:W1:Y:S02]  /*0e70*/  LDCU UR4, c[0x0][0x398] ;  /* 0x00007300ff0477ac */ /* 0x000e640008000800 */
[----:B-1----:R-:W-:-:S04]  /*0e80*/  IMAD R3, R3, UR4, R2 ;  /* 0x0000000403037c24 */ /* 0x002fc8000f8e0202 */
[----:B0-----:R-:W-:-:S05]  /*0e90*/  IMAD.WIDE R2, R3, 0x4, R4 ;  /* 0x0000000403027825 */ /* 0x001fca00078e0204 */
[----:B------:R-:W-:Y:S01]  /*0ea0*/  STG.E desc[UR8][R2.64], R7 ;  /* 0x0000000702007986 */ /* 0x000fe2000c101908 */
[----:B------:R-:W-:Y:S05]  /*0eb0*/  EXIT ;  /* 0x000000000000794d */ /* 0x000fea0003800000 */
        .weak           $__internal_0_$__cuda_sm3x_div_rn_noftz_f32_slowpath
        .type           $__internal_0_$__cuda_sm3x_div_rn_noftz_f32_slowpath,@function
        .size           $__internal_0_$__cuda_sm3x_div_rn_noftz_f32_slowpath,(.L_x_20 - $__internal_0_$__cuda_sm3x_div_rn_noftz_f32_slowpath)
$__internal_0_$__cuda_sm3x_div_rn_noftz_f32_slowpath:
[----:B------:R-:W-:Y:S01]  /*0ec0*/  SHF.R.U32.HI R7, RZ, 0x17, R6 ;  /* 0x00000017ff077819 */ /* 0x000fe20000011606 */
[----:B------:R-:W-:Y:S01]  /*0ed0*/  BSSY.RECONVERGENT B1, `(.L_x_8) ;  /* 0x0000063000017945 */ /* 0x000fe20003800200 */
[----:B------:R-:W-:Y:S02]  /*0ee0*/  SHF.R.U32.HI R0, RZ, 0x17, R5 ;  /* 0x00000017ff007819 */ /* 0x000fe40000011605 */
[----:B------:R-:W-:Y:S02]  /*0ef0*/  LOP3.LUT R7, R7, 0xff, RZ, 0xc0, !PT ;  /* 0x000000ff07077812 */ /* 0x000fe400078ec0ff */
[----:B------:R-:W-:Y:S02]  /*0f00*/  LOP3.LUT R12, R0, 0xff, RZ, 0xc0, !PT ;  /* 0x000000ff000c7812 */ /* 0x000fe400078ec0ff */
[----:B------:R-:W-:Y:S02]  /*0f10*/  IADD3 R9, PT, PT, R7, -0x1, RZ ;  /* 0xffffffff07097810 */ /* 0x000fe40007ffe0ff */
[----:B------:R-:W-:-:S02]  /*0f20*/  IADD3 R10, PT, PT, R12, -0x1, RZ ;  /* 0xffffffff0c0a7810 */ /* 0x000fc40007ffe0ff */
[----:B------:R-:W-:-:S04]  /*0f30*/  ISETP.GT.U32.AND P0, PT, R9, 0xfd, PT ;  /* 0x000000fd0900780c */ /* 0x000fc80003f04070 */
[----:B------:R-:W-:-:S13]  /*0f40*/  ISETP.GT.U32.OR P0, PT, R10, 0xfd, P0 ;  /* 0x000000fd0a00780c */ /* 0x000fda0000704470 */
[----:B------:R-:W-:Y:S01]  /*0f50*/  @!P0 MOV R8, RZ ;  /* 0x000000ff00088202 */ /* 0x000fe20000000f00 */
[----:B------:R-:W-:Y:S06]  /*0f60*/  @!P0 BRA `(.L_x_9) ;  /* 0x0000000000608947 */ /* 0x000fec0003800000 */
[----:B------:R-:W-:Y:S02]  /*0f70*/  FSETP.GTU.FTZ.AND P0, PT, |R5|, +INF , PT ;  /* 0x7f8000000500780b */ /* 0x000fe40003f1c200 */
[----:B------:R-:W-:Y:S02]  /*0f80*/  FSETP.GTU.FTZ.AND P1, PT, |R6|, +INF , PT ;  /* 0x7f8000000600780b */ /* 0x000fe40003f3c200 */
[----:B------:R-:W-:Y:S02]  /*0f90*/  MOV R0, R6 ;  /* 0x0000000600007202 */ /* 0x000fe40000000f00 */
[----:B------:R-:W-:-:S13]  /*0fa0*/  PLOP3.LUT P0, PT, P0, P1, PT, 0xf8, 0x8f ;  /* 0x00000000008f781c */ /* 0x000fda0000703f70 */
[----:B------:R-:W-:Y:S05]  /*0fb0*/  @P0 BRA `(.L_x_10) ;  /* 0x00000004004c0947 */ /* 0x000fea0003800000 */
[----:B------:R-:W-:-:S13]  /*0fc0*/  LOP3.LUT P0, RZ, R6, 0x7fffffff, R5, 0xc8, !PT ;  /* 0x7fffffff06ff7812 */ /* 0x000fda000780c805 */
[----:B------:R-:W-:Y:S05]  /*0fd0*/  @!P0 BRA `(.L_x_11) ;  /* 0x00000004003c8947 */ /* 0x000fea0003800000 */
[C---:B------:R-:W-:Y:S02]  /*0fe0*/  FSETP.NEU.FTZ.AND P2, PT, |R5|.reuse, +INF , PT ;  /* 0x7f8000000500780b */ /* 0x040fe40003f5d200 */
[----:B------:R-:W-:Y:S02]  /*0ff0*/  FSETP.NEU.FTZ.AND P1, PT, |R0|, +INF , PT ;  /* 0x7f8000000000780b */ /* 0x000fe40003f3d200 */
[----:B------:R-:W-:-:S11]  /*1000*/  FSETP.NEU.FTZ.AND P0, PT, |R5|, +INF , PT ;  /* 0x7f8000000500780b */ /* 0x000fd60003f1d200 */
[----:B------:R-:W-:Y:S05]  /*1010*/  @!P1 BRA !P2, `(.L_x_11) ;  /* 0x00000004002c9947 */ /* 0x000fea0005000000 */
[----:B------:R-:W-:-:S04]  /*1020*/  LOP3.LUT P2, RZ, R5, 0x7fffffff, RZ, 0xc0, !PT ;  /* 0x7fffffff05ff7812 */ /* 0x000fc8000784c0ff */
[----:B------:R-:W-:-:S13]  /*1030*/  PLOP3.LUT P1, PT, P1, P2, PT, 0x2f, 0xf2 ;  /* 0x0000000000f2781c */ /* 0x000fda0000f24577 */
[----:B------:R-:W-:Y:S05]  /*1040*/  @P1 BRA `(.L_x_12) ;  /* 0x0000000400181947 */ /* 0x000fea0003800000 */
[----:B------:R-:W-:-:S04]  /*1050*/  LOP3.LUT P1, RZ, R6, 0x7fffffff, RZ, 0xc0, !PT ;  /* 0x7fffffff06ff7812 */ /* 0x000fc8000782c0ff */
[----:B------:R-:W-:-:S13]  /*1060*/  PLOP3.LUT P0, PT, P0, P1, PT, 0x2f, 0xf2 ;  /* 0x0000000000f2781c */ /* 0x000fda0000702577 */
[----:B------:R-:W-:Y:S05]  /*1070*/  @P0 BRA `(.L_x_13) ;  /* 0x0000000400000947 */ /* 0x000fea0003800000 */
[----:B------:R-:W-:Y:S02]  /*1080*/  ISETP.GE.AND P0, PT, R10, RZ, PT ;  /* 0x000000ff0a00720c */ /* 0x000fe40003f06270 */
[----:B------:R-:W-:-:S11]  /*1090*/  ISETP.GE.AND P1, PT, R9, RZ, PT ;  /* 0x000000ff0900720c */ /* 0x000fd60003f26270 */
[----:B------:R-:W-:Y:S01]  /*10a0*/  @P0 MOV R8, RZ ;  /* 0x000000ff00080202 */ /* 0x000fe20000000f00 */
[----:B------:R-:W-:Y:S01]  /*10b0*/  @!P0 FFMA R5, R5, 1.84467440737095516160e+19, RZ ;  /* 0x5f80000005058823 */ /* 0x000fe200000000ff */
[----:B------:R-:W-:Y:S01]  /*10c0*/  @!P0 MOV R8, 0xffffffc0 ;  /* 0xffffffc000088802 */ /* 0x000fe20000000f00 */
[----:B------:R-:W-:-:S03]  /*10d0*/  @!P1 FFMA R6, R0, 1.84467440737095516160e+19, RZ ;  /* 0x5f80000000069823 */ /* 0x000fc600000000ff */
[----:B------:R-:W-:-:S07]  /*10e0*/  @!P1 IADD3 R8, PT, PT, R8, 0x40, RZ ;  /* 0x0000004008089810 */ /* 0x000fce0007ffe0ff */
.L_x_9:
[----:B------:R-:W-:Y:S01]  /*10f0*/  LEA R9, R7, 0xc0800000, 0x17 ;  /* 0xc080000007097811 */ /* 0x000fe200078eb8ff */
[----:B------:R-:W-:Y:S03]  /*1100*/  BSSY.RECONVERGENT B2, `(.L_x_14) ;  /* 0x0000036000027945 */ /* 0x000fe60003800200 */
[----:B------:R-:W-:Y:S02]  /*1110*/  IADD3 R9, PT, PT, -R9, R6, RZ ;  /* 0x0000000609097210 */ /* 0x000fe40007ffe1ff */
[----:B------:R-:W-:Y:S02]  /*1120*/  IADD3 R6, PT, PT, R12, -0x7f, RZ ;  /* 0xffffff810c067810 */ /* 0x000fe40007ffe0ff */
[----:B------:R-:W0:Y:S01]  /*1130*/  MUFU.RCP R10, R9 ;  /* 0x00000009000a7308 */ /* 0x000e220000001000 */
[----:B------:R-:W-:Y:S01]  /*1140*/  FADD.FTZ R11, -R9, -RZ ;  /* 0x800000ff090b7221 */ /* 0x000fe20000010100 */
[C---:B------:R-:W-:Y:S01]  /*1150*/  IADD3 R7, PT, PT, R6.reuse, 0x7f, -R7 ;  /* 0x0000007f06077810 */ /* 0x040fe20007ffe807 */
[----:B------:R-:W-:-:S03]  /*1160*/  IMAD R0, R6, -0x800000, R5 ;  /* 0xff80000006007824 */ /* 0x000fc600078e0205 */
[----:B------:R-:W-:Y:S01]  /*1170*/  IADD3 R7, PT, PT, R7, R8, RZ ;  /* 0x0000000807077210 */ /* 0x000fe20007ffe0ff */
[----:B0-----:R-:W-:-:S04]  /*1180*/  FFMA R13, R10, R11, 1 ;  /* 0x3f8000000a0d7423 */ /* 0x001fc8000000000b */
[----:B------:R-:W-:-:S04]  /*1190*/  FFMA R12, R10, R13, R10 ;  /* 0x0000000d0a0c7223 */ /* 0x000fc8000000000a */
[----:B------:R-:W-:-:S04]  /*11a0*/  FFMA R5, R0, R12, RZ ;  /* 0x0000000c00057223 */ /* 0x000fc800000000ff */
[----:B------:R-:W-:-:S04]  /*11b0*/  FFMA R10, R11, R5, R0 ;  /* 0x000000050b0a7223 */ /* 0x000fc80000000000 */
[----:B------:R-:W-:-:S04]  /*11c0*/  FFMA R13, R12, R10, R5 ;  /* 0x0000000a0c0d7223 */ /* 0x000fc80000000005 */
[----:B------:R-:W-:-:S04]  /*11d0*/  FFMA R10, R11, R13, R0 ;  /* 0x0000000d0b0a7223 */ /* 0x000fc80000000000 */
[----:B------:R-:W-:-:S05]  /*11e0*/  FFMA R0, R12, R10, R13 ;  /* 0x0000000a0c007223 */ /* 0x000fca000000000d */
[----:B------:R-:W-:-:S04]  /*11f0*/  SHF.R.U32.HI R5, RZ, 0x17, R0 ;  /* 0x00000017ff057819 */ /* 0x000fc80000011600 */
[----:B------:R-:W-:-:S04]  /*1200*/  LOP3.LUT R5, R5, 0xff, RZ, 0xc0, !PT ;  /* 0x000000ff05057812 */ /* 0x000fc800078ec0ff */
[----:B------:R-:W-:-:S04]  /*1210*/  IADD3 R9, PT, PT, R5, R7, RZ ;  /* 0x0000000705097210 */ /* 0x000fc80007ffe0ff */
[----:B------:R-:W-:-:S04]  /*1220*/  IADD3 R5, PT, PT, R9, -0x1, RZ ;  /* 0xffffffff09057810 */ /* 0x000fc80007ffe0ff */
[----:B------:R-:W-:-:S13]  /*1230*/  ISETP.GE.U32.AND P0, PT, R5, 0xfe, PT ;  /* 0x000000fe0500780c */ /* 0x000fda0003f06070 */
[----:B------:R-:W-:Y:S05]  /*1240*/  @!P0 BRA `(.L_x_15) ;  /* 0x0000000000808947 */ /* 0x000fea0003800000 */
[----:B------:R-:W-:-:S13]  /*1250*/  ISETP.GT.AND P0, PT, R9, 0xfe, PT ;  /* 0x000000fe0900780c */ /* 0x000fda0003f04270 */
[----:B------:R-:W-:Y:S05]  /*1260*/  @P0 BRA `(.L_x_16) ;  /* 0x00000000006c0947 */ /* 0x000fea0003800000 */
[----:B------:R-:W-:-:S13]  /*1270*/  ISETP.GE.AND P0, PT, R9, 0x1, PT ;  /* 0x000000010900780c */ /* 0x000fda0003f06270 */
[----:B------:R-:W-:Y:S05]  /*1280*/  @P0 BRA `(.L_x_17) ;  /* 0x0000000000740947 */ /* 0x000fea0003800000 */
[----:B------:R-:W-:Y:S02]  /*1290*/  ISETP.GE.AND P0, PT, R9, -0x18, PT ;  /* 0xffffffe80900780c */ /* 0x000fe40003f06270 */
[----:B------:R-:W-:-:S11]  /*12a0*/  LOP3.LUT R0, R0, 0x80000000, RZ, 0xc0, !PT ;  /* 0x8000000000007812 */ /* 0x000fd600078ec0ff */
[----:B------:R-:W-:Y:S05]  /*12b0*/  @!P0 BRA `(.L_x_17) ;  /* 0x0000000000688947 */ /* 0x000fea0003800000 */
[CCC-:B------:R-:W-:Y:S01]  /*12c0*/  FFMA.RZ R5, R12.reuse, R10.reuse, R13.reuse ;  /* 0x0000000a0c057223 */ /* 0x1c0fe2000000c00d */
[C---:B------:R-:W-:Y:S01]  /*12d0*/  IADD3 R8, PT, PT, R9.reuse, 0x20, RZ ;  /* 0x0000002009087810 */ /* 0x040fe20007ffe0ff */
[CCC-:B------:R-:W-:Y:S01]  /*12e0*/  FFMA.RM R6, R12.reuse, R10.reuse, R13.reuse ;  /* 0x0000000a0c067223 */ /* 0x1c0fe2000000400d */
[----:B------:R-:W-:Y:S02]  /*12f0*/  ISETP.NE.AND P2, PT, R9, RZ, PT ;  /* 0x000000ff0900720c */ /* 0x000fe40003f45270 */
[----:B------:R-:W-:Y:S01]  /*1300*/  LOP3.LUT R7, R5, 0x7fffff, RZ, 0xc0, !PT ;  /* 0x007fffff05077812 */ /* 0x000fe200078ec0ff */
[----:B------:R-:W-:Y:S01]  /*1310*/  FFMA.RP R5, R12, R10, R13 ;  /* 0x0000000a0c057223 */ /* 0x000fe2000000800d */
[----:B------:R-:W-:Y:S02]  /*1320*/  ISETP.NE.AND P1, PT, R9, RZ, PT ;  /* 0x000000ff0900720c */ /* 0x000fe40003f25270 */
[----:B------:R-:W-:Y:S02]  /*1330*/  LOP3.LUT R7, R7, 0x800000, RZ, 0xfc, !PT ;  /* 0x0080000007077812 */ /* 0x000fe400078efcff */
[----:B------:R-:W-:-:S02]  /*1340*/  IADD3 R9, PT, PT, -R9, RZ, RZ ;  /* 0x000000ff09097210 */ /* 0x000fc40007ffe1ff */
[----:B------:R-:W-:Y:S02]  /*1350*/  SHF.L.U32 R8, R7, R8, RZ ;  /* 0x0000000807087219 */ /* 0x000fe400000006ff */
[----:B------:R-:W-:Y:S02]  /*1360*/  FSETP.NEU.FTZ.AND P0, PT, R5, R6, PT ;  /* 0x000000060500720b */ /* 0x000fe40003f1d000 */
[----:B------:R-:W-:Y:S02]  /*1370*/  SEL R6, R9, RZ, P2 ;  /* 0x000000ff09067207 */ /* 0x000fe40001000000 */
[----:B------:R-:W-:Y:S02]  /*1380*/  ISETP.NE.AND P1, PT, R8, RZ, P1 ;  /* 0x000000ff0800720c */ /* 0x000fe40000f25270 */
[----:B------:R-:W-:Y:S02]  /*1390*/  SHF.R.U32.HI R6, RZ, R6, R7 ;  /* 0x00000006ff067219 */ /* 0x000fe40000011607 */
[----:B------:R-:W-:-:S02]  /*13a0*/  PLOP3.LUT P0, PT, P0, P1, PT, 0xf8, 0x8f ;  /* 0x00000000008f781c */ /* 0x000fc40000703f70 */
[----:B------:R-:W-:Y:S02]  /*13b0*/  SHF.R.U32.HI R8, RZ, 0x1, R6 ;  /* 0x00000001ff087819 */ /* 0x000fe40000011606 */
[----:B------:R-:W-:-:S04]  /*13c0*/  SEL R5, RZ, 0x1, !P0 ;  /* 0x00000001ff057807 */ /* 0x000fc80004000000 */
[----:B------:R-:W-:-:S04]  /*13d0*/  LOP3.LUT R5, R5, 0x1, R8, 0xf8, !PT ;  /* 0x0000000105057812 */ /* 0x000fc800078ef808 */
[----:B------:R-:W-:-:S04]  /*13e0*/  LOP3.LUT R5, R5, R6, RZ, 0xc0, !PT ;  /* 0x0000000605057212 */ /* 0x000fc800078ec0ff */
[----:B------:R-:W-:-:S04]  /*13f0*/  IADD3 R5, PT, PT, R8, R5, RZ ;  /* 0x0000000508057210 */ /* 0x000fc80007ffe0ff */
[----:B------:R-:W-:Y:S01]  /*1400*/  LOP3.LUT R0, R5, R0, RZ, 0xfc, !PT ;  /* 0x0000000005007212 */ /* 0x000fe200078efcff */
[----:B------:R-:W-:Y:S06]  /*1410*/  BRA `(.L_x_17) ;  /* 0x0000000000107947 */ /* 0x000fec0003800000 */
.L_x_16:
[----:B------:R-:W-:-:S04]  /*1420*/  LOP3.LUT R0, R0, 0x80000000, RZ, 0xc0, !PT ;  /* 0x8000000000007812 */ /* 0x000fc800078ec0ff */
[----:B------:R-:W-:Y:S01]  /*1430*/  LOP3.LUT R0, R0, 0x7f800000, RZ, 0xfc, !PT ;  /* 0x7f80000000007812 */ /* 0x000fe200078efcff */
[----:B------:R-:W-:Y:S06]  /*1440*/  BRA `(.L_x_17) ;  /* 0x0000000000047947 */ /* 0x000fec0003800000 */
.L_x_15:
[----:B------:R-:W-:-:S07]  /*1450*/  LEA R0, R7, R0, 0x17 ;  /* 0x0000000007007211 */ /* 0x000fce00078eb8ff */
.L_x_17:
[----:B------:R-:W-:Y:S05]  /*1460*/  BSYNC.RECONVERGENT B2 ;  /* 0x0000000000027941 */ /* 0x000fea0003800200 */
.L_x_14:
[----:B------:R-:W-:Y:S05]  /*1470*/  BRA `(.L_x_18) ;  /* 0x0000000000207947 */ /* 0x000fea0003800000 */
.L_x_13:
[----:B------:R-:W-:-:S04]  /*1480*/  LOP3.LUT R0, R6, 0x80000000, R5, 0x48, !PT ;  /* 0x8000000006007812 */ /* 0x000fc800078e4805 */
[----:B------:R-:W-:Y:S01]  /*1490*/  LOP3.LUT R0, R0, 0x7f800000, RZ, 0xfc, !PT ;  /* 0x7f80000000007812 */ /* 0x000fe200078efcff */
[----:B------:R-:W-:Y:S06]  /*14a0*/  BRA `(.L_x_18) ;  /* 0x0000000000147947 */ /* 0x000fec0003800000 */
.L_x_12:
[----:B------:R-:W-:Y:S01]  /*14b0*/  LOP3.LUT R0, R6, 0x80000000, R5, 0x48, !PT ;  /* 0x8000000006007812 */ /* 0x000fe200078e4805 */
[----:B------:R-:W-:Y:S06]  /*14c0*/  BRA `(.L_x_18) ;  /* 0x00000000000c7947 */ /* 0x000fec0003800000 */
.L_x_11:
[----:B------:R-:W0:Y:S01]  /*14d0*/  MUFU.RSQ R0, -QNAN ;  /* 0xffc0000000007908 */ /* 0x000e220000001400 */
[----:B------:R-:W-:Y:S05]  /*14e0*/  BRA `(.L_x_18) ;  /* 0x0000000000047947 */ /* 0x000fea0003800000 */
.L_x_10:
[----:B------:R-:W-:-:S07]  /*14f0*/  FADD.FTZ R0, R5, R0 ;  /* 0x0000000005007221 */ /* 0x000fce0000010000 */
.L_x_18:
[----:B------:R-:W-:Y:S05]  /*1500*/  BSYNC.RECONVERGENT B1 ;  /* 0x0000000000017941 */ /* 0x000fea0003800200 */
.L_x_8:
[----:B------:R-:W-:-:S04]  /*1510*/  HFMA2 R5, -RZ, RZ, 0, 0 ;  /* 0x00000000ff057431 */ /* 0x000fc800000001ff */
[----:B0-----:R-:W-:Y:S05]  /*1520*/  RET.REL.NODEC R4 `(_Z12compute_meanPKfPfiii) ;  /* 0xffffffe804b47950 */ /* 0x001fea0003c3ffff */
.L_x_19:
[----:B------:R-:W-:-:S00]  /*1530*/  BRA `(.L_x_19) ;  /* 0xfffffffc00fc7947 */ /* 0x000fc0000383ffff */
[----:B------:R-:W-:-:S00]  /*1540*/  NOP ;  /* 0x0000000000007918 */ /* 0x000fc00000000000 */
        /* <DEDUP_REMOVED lines=11> */
.L_x_20:


//--------------------- .nv.shared.reserved.0     --------------------------
	.section	.nv.shared.reserved.0,"aw",@nobits
	.weak		__nv_reservedSMEM_offset_0_alias
	.size		__nv_reservedSMEM_offset_0_alias, 0, 64
	.other		__nv_reservedSMEM_offset_0_alias,@"STO_CUDA_RESERVED_SHARED STV_DEFAULT"
__nv_reservedSMEM_offset_0_alias:
	.zero		0
	.zero		64


//--------------------- .nv.constant0._Z12compute_meanPKfPfiii --------------------------
	.section	.nv.constant0._Z12compute_meanPKfPfiii,"a",@progbits
	.sectionflags	@""
	.align	4
.nv.constant0._Z12compute_meanPKfPfiii:
	.zero		924


//--------------------- SYMBOLS --------------------------

	.type		.nv.reservedSmem.offset0,@object
	.size		.nv.reservedSmem.offset0,0x4
